//
// Generated by NVIDIA NVVM Compiler
//
// Compiler Build ID: CL-36424714
// Cuda compilation tools, release 13.0, V13.0.88
// Based on NVVM 20.0.0
//

.version 9.0
.target sm_100
.address_size 64

	// .globl	_Z15CreateIdDatasetPcS_Pi

.visible .entry _Z15CreateIdDatasetPcS_Pi(
	.param .u64 .ptr .align 1 _Z15CreateIdDatasetPcS_Pi_param_0,
	.param .u64 .ptr .align 1 _Z15CreateIdDatasetPcS_Pi_param_1,
	.param .u64 .ptr .align 1 _Z15CreateIdDatasetPcS_Pi_param_2
)
{
	.reg .pred 	%p<131>;
	.reg .b16 	%rs<385>;
	.reg .b32 	%r<155>;
	.reg .b64 	%rd<524>;

	mov.u32 	%r4, %ctaid.x;
	mov.u32 	%r5, %ntid.x;
	mov.u32 	%r6, %tid.x;
	mad.lo.s32 	%r7, %r4, %r5, %r6;
	setp.gt.s32 	%p1, %r7, 5999999;
	@%p1 bra 	$L__BB0_132;
	ld.param.u64 	%rd522, [_Z15CreateIdDatasetPcS_Pi_param_1];
	cvta.to.global.u64 	%rd4, %rd522;
	mov.u32 	%r9, %ctaid.x;
	mov.u32 	%r10, %ntid.x;
	mov.u32 	%r11, %tid.x;
	mad.lo.s32 	%r12, %r9, %r10, %r11;
	mul.hi.s32 	%r13, %r12, 715827883;
	shr.u32 	%r14, %r13, 31;
	shr.u32 	%r15, %r13, 1;
	add.s32 	%r16, %r15, %r14;
	mul.lo.s32 	%r17, %r16, 12;
	sub.s32 	%r18, %r12, %r17;
	shl.b32 	%r19, %r17, 7;
	shl.b32 	%r1, %r18, 7;
	add.s32 	%r20, %r19, %r1;
	cvt.s64.s32 	%rd5, %r20;
	add.s64 	%rd6, %rd4, %rd5;
	ld.global.u8 	%rs1, [%rd6];
	ld.global.u8 	%rs2, [%rd6+1];
	ld.global.u8 	%rs3, [%rd6+2];
	ld.global.u8 	%rs4, [%rd6+3];
	ld.global.u8 	%rs5, [%rd6+4];
	ld.global.u8 	%rs6, [%rd6+5];
	ld.global.u8 	%rs7, [%rd6+6];
	ld.global.u8 	%rs8, [%rd6+7];
	ld.global.u8 	%rs9, [%rd6+8];
	ld.global.u8 	%rs10, [%rd6+9];
	ld.global.u8 	%rs11, [%rd6+10];
	ld.global.u8 	%rs12, [%rd6+11];
	ld.global.u8 	%rs13, [%rd6+12];
	ld.global.u8 	%rs14, [%rd6+13];
	ld.global.u8 	%rs15, [%rd6+14];
	ld.global.u8 	%rs16, [%rd6+15];
	ld.global.u8 	%rs17, [%rd6+16];
	ld.global.u8 	%rs18, [%rd6+17];
	ld.global.u8 	%rs19, [%rd6+18];
	ld.global.u8 	%rs20, [%rd6+19];
	ld.global.u8 	%rs21, [%rd6+20];
	ld.global.u8 	%rs22, [%rd6+21];
	ld.global.u8 	%rs23, [%rd6+22];
	ld.global.u8 	%rs24, [%rd6+23];
	ld.global.u8 	%rs25, [%rd6+24];
	ld.global.u8 	%rs26, [%rd6+25];
	ld.global.u8 	%rs27, [%rd6+26];
	ld.global.u8 	%rs28, [%rd6+27];
	ld.global.u8 	%rs29, [%rd6+28];
	ld.global.u8 	%rs30, [%rd6+29];
	ld.global.u8 	%rs31, [%rd6+30];
	ld.global.u8 	%rs32, [%rd6+31];
	ld.global.u8 	%rs33, [%rd6+32];
	ld.global.u8 	%rs34, [%rd6+33];
	ld.global.u8 	%rs35, [%rd6+34];
	ld.global.u8 	%rs36, [%rd6+35];
	ld.global.u8 	%rs37, [%rd6+36];
	ld.global.u8 	%rs38, [%rd6+37];
	ld.global.u8 	%rs39, [%rd6+38];
	ld.global.u8 	%rs40, [%rd6+39];
	ld.global.u8 	%rs41, [%rd6+40];
	ld.global.u8 	%rs42, [%rd6+41];
	ld.global.u8 	%rs43, [%rd6+42];
	ld.global.u8 	%rs44, [%rd6+43];
	ld.global.u8 	%rs45, [%rd6+44];
	ld.global.u8 	%rs46, [%rd6+45];
	ld.global.u8 	%rs47, [%rd6+46];
	ld.global.u8 	%rs48, [%rd6+47];
	ld.global.u8 	%rs49, [%rd6+48];
	ld.global.u8 	%rs50, [%rd6+49];
	ld.global.u8 	%rs51, [%rd6+50];
	ld.global.u8 	%rs52, [%rd6+51];
	ld.global.u8 	%rs53, [%rd6+52];
	ld.global.u8 	%rs54, [%rd6+53];
	ld.global.u8 	%rs55, [%rd6+54];
	ld.global.u8 	%rs56, [%rd6+55];
	ld.global.u8 	%rs57, [%rd6+56];
	ld.global.u8 	%rs58, [%rd6+57];
	ld.global.u8 	%rs59, [%rd6+58];
	ld.global.u8 	%rs60, [%rd6+59];
	ld.global.u8 	%rs61, [%rd6+60];
	ld.global.u8 	%rs62, [%rd6+61];
	ld.global.u8 	%rs63, [%rd6+62];
	ld.global.u8 	%rs64, [%rd6+63];
	ld.global.u8 	%rs65, [%rd6+64];
	ld.global.u8 	%rs66, [%rd6+65];
	ld.global.u8 	%rs67, [%rd6+66];
	ld.global.u8 	%rs68, [%rd6+67];
	ld.global.u8 	%rs69, [%rd6+68];
	ld.global.u8 	%rs70, [%rd6+69];
	ld.global.u8 	%rs71, [%rd6+70];
	ld.global.u8 	%rs72, [%rd6+71];
	ld.global.u8 	%rs73, [%rd6+72];
	ld.global.u8 	%rs74, [%rd6+73];
	ld.global.u8 	%rs75, [%rd6+74];
	ld.global.u8 	%rs76, [%rd6+75];
	ld.global.u8 	%rs77, [%rd6+76];
	ld.global.u8 	%rs78, [%rd6+77];
	ld.global.u8 	%rs79, [%rd6+78];
	ld.global.u8 	%rs80, [%rd6+79];
	ld.global.u8 	%rs81, [%rd6+80];
	ld.global.u8 	%rs82, [%rd6+81];
	ld.global.u8 	%rs83, [%rd6+82];
	ld.global.u8 	%rs84, [%rd6+83];
	ld.global.u8 	%rs85, [%rd6+84];
	ld.global.u8 	%rs86, [%rd6+85];
	ld.global.u8 	%rs87, [%rd6+86];
	ld.global.u8 	%rs88, [%rd6+87];
	ld.global.u8 	%rs89, [%rd6+88];
	ld.global.u8 	%rs90, [%rd6+89];
	ld.global.u8 	%rs91, [%rd6+90];
	ld.global.u8 	%rs92, [%rd6+91];
	ld.global.u8 	%rs93, [%rd6+92];
	ld.global.u8 	%rs94, [%rd6+93];
	ld.global.u8 	%rs95, [%rd6+94];
	ld.global.u8 	%rs96, [%rd6+95];
	ld.global.u8 	%rs97, [%rd6+96];
	ld.global.u8 	%rs98, [%rd6+97];
	ld.global.u8 	%rs99, [%rd6+98];
	ld.global.u8 	%rs100, [%rd6+99];
	ld.global.u8 	%rs101, [%rd6+100];
	ld.global.u8 	%rs102, [%rd6+101];
	ld.global.u8 	%rs103, [%rd6+102];
	ld.global.u8 	%rs104, [%rd6+103];
	ld.global.u8 	%rs105, [%rd6+104];
	ld.global.u8 	%rs106, [%rd6+105];
	ld.global.u8 	%rs107, [%rd6+106];
	ld.global.u8 	%rs108, [%rd6+107];
	ld.global.u8 	%rs109, [%rd6+108];
	ld.global.u8 	%rs110, [%rd6+109];
	ld.global.u8 	%rs111, [%rd6+110];
	ld.global.u8 	%rs112, [%rd6+111];
	ld.global.u8 	%rs113, [%rd6+112];
	ld.global.u8 	%rs114, [%rd6+113];
	ld.global.u8 	%rs115, [%rd6+114];
	ld.global.u8 	%rs116, [%rd6+115];
	ld.global.u8 	%rs117, [%rd6+116];
	ld.global.u8 	%rs118, [%rd6+117];
	ld.global.u8 	%rs119, [%rd6+118];
	ld.global.u8 	%rs120, [%rd6+119];
	ld.global.u8 	%rs121, [%rd6+120];
	ld.global.u8 	%rs122, [%rd6+121];
	ld.global.u8 	%rs123, [%rd6+122];
	ld.global.u8 	%rs124, [%rd6+123];
	ld.global.u8 	%rs125, [%rd6+124];
	ld.global.u8 	%rs126, [%rd6+125];
	ld.global.u8 	%rs127, [%rd6+126];
	ld.global.u8 	%rs128, [%rd6+127];
	mov.b32 	%r154, 0;
$L__BB0_2:
	ld.param.u64 	%rd394, [_Z15CreateIdDatasetPcS_Pi_param_0];
	mad.lo.s32 	%r21, %r154, 1536, %r1;
	cvt.s64.s32 	%rd7, %r21;
	cvta.to.global.u64 	%rd8, %rd394;
	add.s64 	%rd9, %rd8, %rd7;
	ld.global.u8 	%rs129, [%rd9];
	setp.ne.s16 	%p2, %rs129, %rs1;
	@%p2 bra 	$L__BB0_131;
	ld.param.u64 	%rd395, [_Z15CreateIdDatasetPcS_Pi_param_0];
	cvta.to.global.u64 	%rd10, %rd395;
	mad.lo.s32 	%r22, %r154, 1536, %r1;
	cvt.s64.s32 	%rd11, %r22;
	add.s64 	%rd12, %rd10, %rd11;
	ld.global.u8 	%rs131, [%rd12+1];
	setp.ne.s16 	%p3, %rs131, %rs2;
	@%p3 bra 	$L__BB0_131;
	ld.param.u64 	%rd396, [_Z15CreateIdDatasetPcS_Pi_param_0];
	cvta.to.global.u64 	%rd13, %rd396;
	mad.lo.s32 	%r23, %r154, 1536, %r1;
	cvt.s64.s32 	%rd14, %r23;
	add.s64 	%rd15, %rd13, %rd14;
	ld.global.u8 	%rs133, [%rd15+2];
	setp.ne.s16 	%p4, %rs133, %rs3;
	@%p4 bra 	$L__BB0_131;
	ld.param.u64 	%rd397, [_Z15CreateIdDatasetPcS_Pi_param_0];
	cvta.to.global.u64 	%rd16, %rd397;
	mad.lo.s32 	%r24, %r154, 1536, %r1;
	cvt.s64.s32 	%rd17, %r24;
	add.s64 	%rd18, %rd16, %rd17;
	ld.global.u8 	%rs135, [%rd18+3];
	setp.ne.s16 	%p5, %rs135, %rs4;
	@%p5 bra 	$L__BB0_131;
	ld.param.u64 	%rd398, [_Z15CreateIdDatasetPcS_Pi_param_0];
	cvta.to.global.u64 	%rd19, %rd398;
	mad.lo.s32 	%r25, %r154, 1536, %r1;
	cvt.s64.s32 	%rd20, %r25;
	add.s64 	%rd21, %rd19, %rd20;
	ld.global.u8 	%rs137, [%rd21+4];
	setp.ne.s16 	%p6, %rs137, %rs5;
	@%p6 bra 	$L__BB0_131;
	ld.param.u64 	%rd399, [_Z15CreateIdDatasetPcS_Pi_param_0];
	cvta.to.global.u64 	%rd22, %rd399;
	mad.lo.s32 	%r26, %r154, 1536, %r1;
	cvt.s64.s32 	%rd23, %r26;
	add.s64 	%rd24, %rd22, %rd23;
	ld.global.u8 	%rs139, [%rd24+5];
	setp.ne.s16 	%p7, %rs139, %rs6;
	@%p7 bra 	$L__BB0_131;
	ld.param.u64 	%rd400, [_Z15CreateIdDatasetPcS_Pi_param_0];
	cvta.to.global.u64 	%rd25, %rd400;
	mad.lo.s32 	%r27, %r154, 1536, %r1;
	cvt.s64.s32 	%rd26, %r27;
	add.s64 	%rd27, %rd25, %rd26;
	ld.global.u8 	%rs141, [%rd27+6];
	setp.ne.s16 	%p8, %rs141, %rs7;
	@%p8 bra 	$L__BB0_131;
	ld.param.u64 	%rd401, [_Z15CreateIdDatasetPcS_Pi_param_0];
	cvta.to.global.u64 	%rd28, %rd401;
	mad.lo.s32 	%r28, %r154, 1536, %r1;
	cvt.s64.s32 	%rd29, %r28;
	add.s64 	%rd30, %rd28, %rd29;
	ld.global.u8 	%rs143, [%rd30+7];
	setp.ne.s16 	%p9, %rs143, %rs8;
	@%p9 bra 	$L__BB0_131;
	ld.param.u64 	%rd402, [_Z15CreateIdDatasetPcS_Pi_param_0];
	cvta.to.global.u64 	%rd31, %rd402;
	mad.lo.s32 	%r29, %r154, 1536, %r1;
	cvt.s64.s32 	%rd32, %r29;
	add.s64 	%rd33, %rd31, %rd32;
	ld.global.u8 	%rs145, [%rd33+8];
	setp.ne.s16 	%p10, %rs145, %rs9;
	@%p10 bra 	$L__BB0_131;
	ld.param.u64 	%rd403, [_Z15CreateIdDatasetPcS_Pi_param_0];
	cvta.to.global.u64 	%rd34, %rd403;
	mad.lo.s32 	%r30, %r154, 1536, %r1;
	cvt.s64.s32 	%rd35, %r30;
	add.s64 	%rd36, %rd34, %rd35;
	ld.global.u8 	%rs147, [%rd36+9];
	setp.ne.s16 	%p11, %rs147, %rs10;
	@%p11 bra 	$L__BB0_131;
	ld.param.u64 	%rd404, [_Z15CreateIdDatasetPcS_Pi_param_0];
	cvta.to.global.u64 	%rd37, %rd404;
	mad.lo.s32 	%r31, %r154, 1536, %r1;
	cvt.s64.s32 	%rd38, %r31;
	add.s64 	%rd39, %rd37, %rd38;
	ld.global.u8 	%rs149, [%rd39+10];
	setp.ne.s16 	%p12, %rs149, %rs11;
	@%p12 bra 	$L__BB0_131;
	ld.param.u64 	%rd405, [_Z15CreateIdDatasetPcS_Pi_param_0];
	cvta.to.global.u64 	%rd40, %rd405;
	mad.lo.s32 	%r32, %r154, 1536, %r1;
	cvt.s64.s32 	%rd41, %r32;
	add.s64 	%rd42, %rd40, %rd41;
	ld.global.u8 	%rs151, [%rd42+11];
	setp.ne.s16 	%p13, %rs151, %rs12;
	@%p13 bra 	$L__BB0_131;
	ld.param.u64 	%rd406, [_Z15CreateIdDatasetPcS_Pi_param_0];
	cvta.to.global.u64 	%rd43, %rd406;
	mad.lo.s32 	%r33, %r154, 1536, %r1;
	cvt.s64.s32 	%rd44, %r33;
	add.s64 	%rd45, %rd43, %rd44;
	ld.global.u8 	%rs153, [%rd45+12];
	setp.ne.s16 	%p14, %rs153, %rs13;
	@%p14 bra 	$L__BB0_131;
	ld.param.u64 	%rd407, [_Z15CreateIdDatasetPcS_Pi_param_0];
	cvta.to.global.u64 	%rd46, %rd407;
	mad.lo.s32 	%r34, %r154, 1536, %r1;
	cvt.s64.s32 	%rd47, %r34;
	add.s64 	%rd48, %rd46, %rd47;
	ld.global.u8 	%rs155, [%rd48+13];
	setp.ne.s16 	%p15, %rs155, %rs14;
	@%p15 bra 	$L__BB0_131;
	ld.param.u64 	%rd408, [_Z15CreateIdDatasetPcS_Pi_param_0];
	cvta.to.global.u64 	%rd49, %rd408;
	mad.lo.s32 	%r35, %r154, 1536, %r1;
	cvt.s64.s32 	%rd50, %r35;
	add.s64 	%rd51, %rd49, %rd50;
	ld.global.u8 	%rs157, [%rd51+14];
	setp.ne.s16 	%p16, %rs157, %rs15;
	@%p16 bra 	$L__BB0_131;
	ld.param.u64 	%rd409, [_Z15CreateIdDatasetPcS_Pi_param_0];
	cvta.to.global.u64 	%rd52, %rd409;
	mad.lo.s32 	%r36, %r154, 1536, %r1;
	cvt.s64.s32 	%rd53, %r36;
	add.s64 	%rd54, %rd52, %rd53;
	ld.global.u8 	%rs159, [%rd54+15];
	setp.ne.s16 	%p17, %rs159, %rs16;
	@%p17 bra 	$L__BB0_131;
	ld.param.u64 	%rd410, [_Z15CreateIdDatasetPcS_Pi_param_0];
	cvta.to.global.u64 	%rd55, %rd410;
	mad.lo.s32 	%r37, %r154, 1536, %r1;
	cvt.s64.s32 	%rd56, %r37;
	add.s64 	%rd57, %rd55, %rd56;
	ld.global.u8 	%rs161, [%rd57+16];
	setp.ne.s16 	%p18, %rs161, %rs17;
	@%p18 bra 	$L__BB0_131;
	ld.param.u64 	%rd411, [_Z15CreateIdDatasetPcS_Pi_param_0];
	cvta.to.global.u64 	%rd58, %rd411;
	mad.lo.s32 	%r38, %r154, 1536, %r1;
	cvt.s64.s32 	%rd59, %r38;
	add.s64 	%rd60, %rd58, %rd59;
	ld.global.u8 	%rs163, [%rd60+17];
	setp.ne.s16 	%p19, %rs163, %rs18;
	@%p19 bra 	$L__BB0_131;
	ld.param.u64 	%rd412, [_Z15CreateIdDatasetPcS_Pi_param_0];
	cvta.to.global.u64 	%rd61, %rd412;
	mad.lo.s32 	%r39, %r154, 1536, %r1;
	cvt.s64.s32 	%rd62, %r39;
	add.s64 	%rd63, %rd61, %rd62;
	ld.global.u8 	%rs165, [%rd63+18];
	setp.ne.s16 	%p20, %rs165, %rs19;
	@%p20 bra 	$L__BB0_131;
	ld.param.u64 	%rd413, [_Z15CreateIdDatasetPcS_Pi_param_0];
	cvta.to.global.u64 	%rd64, %rd413;
	mad.lo.s32 	%r40, %r154, 1536, %r1;
	cvt.s64.s32 	%rd65, %r40;
	add.s64 	%rd66, %rd64, %rd65;
	ld.global.u8 	%rs167, [%rd66+19];
	setp.ne.s16 	%p21, %rs167, %rs20;
	@%p21 bra 	$L__BB0_131;
	ld.param.u64 	%rd414, [_Z15CreateIdDatasetPcS_Pi_param_0];
	cvta.to.global.u64 	%rd67, %rd414;
	mad.lo.s32 	%r41, %r154, 1536, %r1;
	cvt.s64.s32 	%rd68, %r41;
	add.s64 	%rd69, %rd67, %rd68;
	ld.global.u8 	%rs169, [%rd69+20];
	setp.ne.s16 	%p22, %rs169, %rs21;
	@%p22 bra 	$L__BB0_131;
	ld.param.u64 	%rd415, [_Z15CreateIdDatasetPcS_Pi_param_0];
	cvta.to.global.u64 	%rd70, %rd415;
	mad.lo.s32 	%r42, %r154, 1536, %r1;
	cvt.s64.s32 	%rd71, %r42;
	add.s64 	%rd72, %rd70, %rd71;
	ld.global.u8 	%rs171, [%rd72+21];
	setp.ne.s16 	%p23, %rs171, %rs22;
	@%p23 bra 	$L__BB0_131;
	ld.param.u64 	%rd416, [_Z15CreateIdDatasetPcS_Pi_param_0];
	cvta.to.global.u64 	%rd73, %rd416;
	mad.lo.s32 	%r43, %r154, 1536, %r1;
	cvt.s64.s32 	%rd74, %r43;
	add.s64 	%rd75, %rd73, %rd74;
	ld.global.u8 	%rs173, [%rd75+22];
	setp.ne.s16 	%p24, %rs173, %rs23;
	@%p24 bra 	$L__BB0_131;
	ld.param.u64 	%rd417, [_Z15CreateIdDatasetPcS_Pi_param_0];
	cvta.to.global.u64 	%rd76, %rd417;
	mad.lo.s32 	%r44, %r154, 1536, %r1;
	cvt.s64.s32 	%rd77, %r44;
	add.s64 	%rd78, %rd76, %rd77;
	ld.global.u8 	%rs175, [%rd78+23];
	setp.ne.s16 	%p25, %rs175, %rs24;
	@%p25 bra 	$L__BB0_131;
	ld.param.u64 	%rd418, [_Z15CreateIdDatasetPcS_Pi_param_0];
	cvta.to.global.u64 	%rd79, %rd418;
	mad.lo.s32 	%r45, %r154, 1536, %r1;
	cvt.s64.s32 	%rd80, %r45;
	add.s64 	%rd81, %rd79, %rd80;
	ld.global.u8 	%rs177, [%rd81+24];
	setp.ne.s16 	%p26, %rs177, %rs25;
	@%p26 bra 	$L__BB0_131;
	ld.param.u64 	%rd419, [_Z15CreateIdDatasetPcS_Pi_param_0];
	cvta.to.global.u64 	%rd82, %rd419;
	mad.lo.s32 	%r46, %r154, 1536, %r1;
	cvt.s64.s32 	%rd83, %r46;
	add.s64 	%rd84, %rd82, %rd83;
	ld.global.u8 	%rs179, [%rd84+25];
	setp.ne.s16 	%p27, %rs179, %rs26;
	@%p27 bra 	$L__BB0_131;
	ld.param.u64 	%rd420, [_Z15CreateIdDatasetPcS_Pi_param_0];
	cvta.to.global.u64 	%rd85, %rd420;
	mad.lo.s32 	%r47, %r154, 1536, %r1;
	cvt.s64.s32 	%rd86, %r47;
	add.s64 	%rd87, %rd85, %rd86;
	ld.global.u8 	%rs181, [%rd87+26];
	setp.ne.s16 	%p28, %rs181, %rs27;
	@%p28 bra 	$L__BB0_131;
	ld.param.u64 	%rd421, [_Z15CreateIdDatasetPcS_Pi_param_0];
	cvta.to.global.u64 	%rd88, %rd421;
	mad.lo.s32 	%r48, %r154, 1536, %r1;
	cvt.s64.s32 	%rd89, %r48;
	add.s64 	%rd90, %rd88, %rd89;
	ld.global.u8 	%rs183, [%rd90+27];
	setp.ne.s16 	%p29, %rs183, %rs28;
	@%p29 bra 	$L__BB0_131;
	ld.param.u64 	%rd422, [_Z15CreateIdDatasetPcS_Pi_param_0];
	cvta.to.global.u64 	%rd91, %rd422;
	mad.lo.s32 	%r49, %r154, 1536, %r1;
	cvt.s64.s32 	%rd92, %r49;
	add.s64 	%rd93, %rd91, %rd92;
	ld.global.u8 	%rs185, [%rd93+28];
	setp.ne.s16 	%p30, %rs185, %rs29;
	@%p30 bra 	$L__BB0_131;
	ld.param.u64 	%rd423, [_Z15CreateIdDatasetPcS_Pi_param_0];
	cvta.to.global.u64 	%rd94, %rd423;
	mad.lo.s32 	%r50, %r154, 1536, %r1;
	cvt.s64.s32 	%rd95, %r50;
	add.s64 	%rd96, %rd94, %rd95;
	ld.global.u8 	%rs187, [%rd96+29];
	setp.ne.s16 	%p31, %rs187, %rs30;
	@%p31 bra 	$L__BB0_131;
	ld.param.u64 	%rd424, [_Z15CreateIdDatasetPcS_Pi_param_0];
	cvta.to.global.u64 	%rd97, %rd424;
	mad.lo.s32 	%r51, %r154, 1536, %r1;
	cvt.s64.s32 	%rd98, %r51;
	add.s64 	%rd99, %rd97, %rd98;
	ld.global.u8 	%rs189, [%rd99+30];
	setp.ne.s16 	%p32, %rs189, %rs31;
	@%p32 bra 	$L__BB0_131;
	ld.param.u64 	%rd425, [_Z15CreateIdDatasetPcS_Pi_param_0];
	cvta.to.global.u64 	%rd100, %rd425;
	mad.lo.s32 	%r52, %r154, 1536, %r1;
	cvt.s64.s32 	%rd101, %r52;
	add.s64 	%rd102, %rd100, %rd101;
	ld.global.u8 	%rs191, [%rd102+31];
	setp.ne.s16 	%p33, %rs191, %rs32;
	@%p33 bra 	$L__BB0_131;
	ld.param.u64 	%rd426, [_Z15CreateIdDatasetPcS_Pi_param_0];
	cvta.to.global.u64 	%rd103, %rd426;
	mad.lo.s32 	%r53, %r154, 1536, %r1;
	cvt.s64.s32 	%rd104, %r53;
	add.s64 	%rd105, %rd103, %rd104;
	ld.global.u8 	%rs193, [%rd105+32];
	setp.ne.s16 	%p34, %rs193, %rs33;
	@%p34 bra 	$L__BB0_131;
	ld.param.u64 	%rd427, [_Z15CreateIdDatasetPcS_Pi_param_0];
	cvta.to.global.u64 	%rd106, %rd427;
	mad.lo.s32 	%r54, %r154, 1536, %r1;
	cvt.s64.s32 	%rd107, %r54;
	add.s64 	%rd108, %rd106, %rd107;
	ld.global.u8 	%rs195, [%rd108+33];
	setp.ne.s16 	%p35, %rs195, %rs34;
	@%p35 bra 	$L__BB0_131;
	ld.param.u64 	%rd428, [_Z15CreateIdDatasetPcS_Pi_param_0];
	cvta.to.global.u64 	%rd109, %rd428;
	mad.lo.s32 	%r55, %r154, 1536, %r1;
	cvt.s64.s32 	%rd110, %r55;
	add.s64 	%rd111, %rd109, %rd110;
	ld.global.u8 	%rs197, [%rd111+34];
	setp.ne.s16 	%p36, %rs197, %rs35;
	@%p36 bra 	$L__BB0_131;
	ld.param.u64 	%rd429, [_Z15CreateIdDatasetPcS_Pi_param_0];
	cvta.to.global.u64 	%rd112, %rd429;
	mad.lo.s32 	%r56, %r154, 1536, %r1;
	cvt.s64.s32 	%rd113, %r56;
	add.s64 	%rd114, %rd112, %rd113;
	ld.global.u8 	%rs199, [%rd114+35];
	setp.ne.s16 	%p37, %rs199, %rs36;
	@%p37 bra 	$L__BB0_131;
	ld.param.u64 	%rd430, [_Z15CreateIdDatasetPcS_Pi_param_0];
	cvta.to.global.u64 	%rd115, %rd430;
	mad.lo.s32 	%r57, %r154, 1536, %r1;
	cvt.s64.s32 	%rd116, %r57;
	add.s64 	%rd117, %rd115, %rd116;
	ld.global.u8 	%rs201, [%rd117+36];
	setp.ne.s16 	%p38, %rs201, %rs37;
	@%p38 bra 	$L__BB0_131;
	ld.param.u64 	%rd431, [_Z15CreateIdDatasetPcS_Pi_param_0];
	cvta.to.global.u64 	%rd118, %rd431;
	mad.lo.s32 	%r58, %r154, 1536, %r1;
	cvt.s64.s32 	%rd119, %r58;
	add.s64 	%rd120, %rd118, %rd119;
	ld.global.u8 	%rs203, [%rd120+37];
	setp.ne.s16 	%p39, %rs203, %rs38;
	@%p39 bra 	$L__BB0_131;
	ld.param.u64 	%rd432, [_Z15CreateIdDatasetPcS_Pi_param_0];
	cvta.to.global.u64 	%rd121, %rd432;
	mad.lo.s32 	%r59, %r154, 1536, %r1;
	cvt.s64.s32 	%rd122, %r59;
	add.s64 	%rd123, %rd121, %rd122;
	ld.global.u8 	%rs205, [%rd123+38];
	setp.ne.s16 	%p40, %rs205, %rs39;
	@%p40 bra 	$L__BB0_131;
	ld.param.u64 	%rd433, [_Z15CreateIdDatasetPcS_Pi_param_0];
	cvta.to.global.u64 	%rd124, %rd433;
	mad.lo.s32 	%r60, %r154, 1536, %r1;
	cvt.s64.s32 	%rd125, %r60;
	add.s64 	%rd126, %rd124, %rd125;
	ld.global.u8 	%rs207, [%rd126+39];
	setp.ne.s16 	%p41, %rs207, %rs40;
	@%p41 bra 	$L__BB0_131;
	ld.param.u64 	%rd434, [_Z15CreateIdDatasetPcS_Pi_param_0];
	cvta.to.global.u64 	%rd127, %rd434;
	mad.lo.s32 	%r61, %r154, 1536, %r1;
	cvt.s64.s32 	%rd128, %r61;
	add.s64 	%rd129, %rd127, %rd128;
	ld.global.u8 	%rs209, [%rd129+40];
	setp.ne.s16 	%p42, %rs209, %rs41;
	@%p42 bra 	$L__BB0_131;
	ld.param.u64 	%rd435, [_Z15CreateIdDatasetPcS_Pi_param_0];
	cvta.to.global.u64 	%rd130, %rd435;
	mad.lo.s32 	%r62, %r154, 1536, %r1;
	cvt.s64.s32 	%rd131, %r62;
	add.s64 	%rd132, %rd130, %rd131;
	ld.global.u8 	%rs211, [%rd132+41];
	setp.ne.s16 	%p43, %rs211, %rs42;
	@%p43 bra 	$L__BB0_131;
	ld.param.u64 	%rd436, [_Z15CreateIdDatasetPcS_Pi_param_0];
	cvta.to.global.u64 	%rd133, %rd436;
	mad.lo.s32 	%r63, %r154, 1536, %r1;
	cvt.s64.s32 	%rd134, %r63;
	add.s64 	%rd135, %rd133, %rd134;
	ld.global.u8 	%rs213, [%rd135+42];
	setp.ne.s16 	%p44, %rs213, %rs43;
	@%p44 bra 	$L__BB0_131;
	ld.param.u64 	%rd437, [_Z15CreateIdDatasetPcS_Pi_param_0];
	cvta.to.global.u64 	%rd136, %rd437;
	mad.lo.s32 	%r64, %r154, 1536, %r1;
	cvt.s64.s32 	%rd137, %r64;
	add.s64 	%rd138, %rd136, %rd137;
	ld.global.u8 	%rs215, [%rd138+43];
	setp.ne.s16 	%p45, %rs215, %rs44;
	@%p45 bra 	$L__BB0_131;
	ld.param.u64 	%rd438, [_Z15CreateIdDatasetPcS_Pi_param_0];
	cvta.to.global.u64 	%rd139, %rd438;
	mad.lo.s32 	%r65, %r154, 1536, %r1;
	cvt.s64.s32 	%rd140, %r65;
	add.s64 	%rd141, %rd139, %rd140;
	ld.global.u8 	%rs217, [%rd141+44];
	setp.ne.s16 	%p46, %rs217, %rs45;
	@%p46 bra 	$L__BB0_131;
	ld.param.u64 	%rd439, [_Z15CreateIdDatasetPcS_Pi_param_0];
	cvta.to.global.u64 	%rd142, %rd439;
	mad.lo.s32 	%r66, %r154, 1536, %r1;
	cvt.s64.s32 	%rd143, %r66;
	add.s64 	%rd144, %rd142, %rd143;
	ld.global.u8 	%rs219, [%rd144+45];
	setp.ne.s16 	%p47, %rs219, %rs46;
	@%p47 bra 	$L__BB0_131;
	ld.param.u64 	%rd440, [_Z15CreateIdDatasetPcS_Pi_param_0];
	cvta.to.global.u64 	%rd145, %rd440;
	mad.lo.s32 	%r67, %r154, 1536, %r1;
	cvt.s64.s32 	%rd146, %r67;
	add.s64 	%rd147, %rd145, %rd146;
	ld.global.u8 	%rs221, [%rd147+46];
	setp.ne.s16 	%p48, %rs221, %rs47;
	@%p48 bra 	$L__BB0_131;
	ld.param.u64 	%rd441, [_Z15CreateIdDatasetPcS_Pi_param_0];
	cvta.to.global.u64 	%rd148, %rd441;
	mad.lo.s32 	%r68, %r154, 1536, %r1;
	cvt.s64.s32 	%rd149, %r68;
	add.s64 	%rd150, %rd148, %rd149;
	ld.global.u8 	%rs223, [%rd150+47];
	setp.ne.s16 	%p49, %rs223, %rs48;
	@%p49 bra 	$L__BB0_131;
	ld.param.u64 	%rd442, [_Z15CreateIdDatasetPcS_Pi_param_0];
	cvta.to.global.u64 	%rd151, %rd442;
	mad.lo.s32 	%r69, %r154, 1536, %r1;
	cvt.s64.s32 	%rd152, %r69;
	add.s64 	%rd153, %rd151, %rd152;
	ld.global.u8 	%rs225, [%rd153+48];
	setp.ne.s16 	%p50, %rs225, %rs49;
	@%p50 bra 	$L__BB0_131;
	ld.param.u64 	%rd443, [_Z15CreateIdDatasetPcS_Pi_param_0];
	cvta.to.global.u64 	%rd154, %rd443;
	mad.lo.s32 	%r70, %r154, 1536, %r1;
	cvt.s64.s32 	%rd155, %r70;
	add.s64 	%rd156, %rd154, %rd155;
	ld.global.u8 	%rs227, [%rd156+49];
	setp.ne.s16 	%p51, %rs227, %rs50;
	@%p51 bra 	$L__BB0_131;
	ld.param.u64 	%rd444, [_Z15CreateIdDatasetPcS_Pi_param_0];
	cvta.to.global.u64 	%rd157, %rd444;
	mad.lo.s32 	%r71, %r154, 1536, %r1;
	cvt.s64.s32 	%rd158, %r71;
	add.s64 	%rd159, %rd157, %rd158;
	ld.global.u8 	%rs229, [%rd159+50];
	setp.ne.s16 	%p52, %rs229, %rs51;
	@%p52 bra 	$L__BB0_131;
	ld.param.u64 	%rd445, [_Z15CreateIdDatasetPcS_Pi_param_0];
	cvta.to.global.u64 	%rd160, %rd445;
	mad.lo.s32 	%r72, %r154, 1536, %r1;
	cvt.s64.s32 	%rd161, %r72;
	add.s64 	%rd162, %rd160, %rd161;
	ld.global.u8 	%rs231, [%rd162+51];
	setp.ne.s16 	%p53, %rs231, %rs52;
	@%p53 bra 	$L__BB0_131;
	ld.param.u64 	%rd446, [_Z15CreateIdDatasetPcS_Pi_param_0];
	cvta.to.global.u64 	%rd163, %rd446;
	mad.lo.s32 	%r73, %r154, 1536, %r1;
	cvt.s64.s32 	%rd164, %r73;
	add.s64 	%rd165, %rd163, %rd164;
	ld.global.u8 	%rs233, [%rd165+52];
	setp.ne.s16 	%p54, %rs233, %rs53;
	@%p54 bra 	$L__BB0_131;
	ld.param.u64 	%rd447, [_Z15CreateIdDatasetPcS_Pi_param_0];
	cvta.to.global.u64 	%rd166, %rd447;
	mad.lo.s32 	%r74, %r154, 1536, %r1;
	cvt.s64.s32 	%rd167, %r74;
	add.s64 	%rd168, %rd166, %rd167;
	ld.global.u8 	%rs235, [%rd168+53];
	setp.ne.s16 	%p55, %rs235, %rs54;
	@%p55 bra 	$L__BB0_131;
	ld.param.u64 	%rd448, [_Z15CreateIdDatasetPcS_Pi_param_0];
	cvta.to.global.u64 	%rd169, %rd448;
	mad.lo.s32 	%r75, %r154, 1536, %r1;
	cvt.s64.s32 	%rd170, %r75;
	add.s64 	%rd171, %rd169, %rd170;
	ld.global.u8 	%rs237, [%rd171+54];
	setp.ne.s16 	%p56, %rs237, %rs55;
	@%p56 bra 	$L__BB0_131;
	ld.param.u64 	%rd449, [_Z15CreateIdDatasetPcS_Pi_param_0];
	cvta.to.global.u64 	%rd172, %rd449;
	mad.lo.s32 	%r76, %r154, 1536, %r1;
	cvt.s64.s32 	%rd173, %r76;
	add.s64 	%rd174, %rd172, %rd173;
	ld.global.u8 	%rs239, [%rd174+55];
	setp.ne.s16 	%p57, %rs239, %rs56;
	@%p57 bra 	$L__BB0_131;
	ld.param.u64 	%rd450, [_Z15CreateIdDatasetPcS_Pi_param_0];
	cvta.to.global.u64 	%rd175, %rd450;
	mad.lo.s32 	%r77, %r154, 1536, %r1;
	cvt.s64.s32 	%rd176, %r77;
	add.s64 	%rd177, %rd175, %rd176;
	ld.global.u8 	%rs241, [%rd177+56];
	setp.ne.s16 	%p58, %rs241, %rs57;
	@%p58 bra 	$L__BB0_131;
	ld.param.u64 	%rd451, [_Z15CreateIdDatasetPcS_Pi_param_0];
	cvta.to.global.u64 	%rd178, %rd451;
	mad.lo.s32 	%r78, %r154, 1536, %r1;
	cvt.s64.s32 	%rd179, %r78;
	add.s64 	%rd180, %rd178, %rd179;
	ld.global.u8 	%rs243, [%rd180+57];
	setp.ne.s16 	%p59, %rs243, %rs58;
	@%p59 bra 	$L__BB0_131;
	ld.param.u64 	%rd452, [_Z15CreateIdDatasetPcS_Pi_param_0];
	cvta.to.global.u64 	%rd181, %rd452;
	mad.lo.s32 	%r79, %r154, 1536, %r1;
	cvt.s64.s32 	%rd182, %r79;
	add.s64 	%rd183, %rd181, %rd182;
	ld.global.u8 	%rs245, [%rd183+58];
	setp.ne.s16 	%p60, %rs245, %rs59;
	@%p60 bra 	$L__BB0_131;
	ld.param.u64 	%rd453, [_Z15CreateIdDatasetPcS_Pi_param_0];
	cvta.to.global.u64 	%rd184, %rd453;
	mad.lo.s32 	%r80, %r154, 1536, %r1;
	cvt.s64.s32 	%rd185, %r80;
	add.s64 	%rd186, %rd184, %rd185;
	ld.global.u8 	%rs247, [%rd186+59];
	setp.ne.s16 	%p61, %rs247, %rs60;
	@%p61 bra 	$L__BB0_131;
	ld.param.u64 	%rd454, [_Z15CreateIdDatasetPcS_Pi_param_0];
	cvta.to.global.u64 	%rd187, %rd454;
	mad.lo.s32 	%r81, %r154, 1536, %r1;
	cvt.s64.s32 	%rd188, %r81;
	add.s64 	%rd189, %rd187, %rd188;
	ld.global.u8 	%rs249, [%rd189+60];
	setp.ne.s16 	%p62, %rs249, %rs61;
	@%p62 bra 	$L__BB0_131;
	ld.param.u64 	%rd455, [_Z15CreateIdDatasetPcS_Pi_param_0];
	cvta.to.global.u64 	%rd190, %rd455;
	mad.lo.s32 	%r82, %r154, 1536, %r1;
	cvt.s64.s32 	%rd191, %r82;
	add.s64 	%rd192, %rd190, %rd191;
	ld.global.u8 	%rs251, [%rd192+61];
	setp.ne.s16 	%p63, %rs251, %rs62;
	@%p63 bra 	$L__BB0_131;
	ld.param.u64 	%rd456, [_Z15CreateIdDatasetPcS_Pi_param_0];
	cvta.to.global.u64 	%rd193, %rd456;
	mad.lo.s32 	%r83, %r154, 1536, %r1;
	cvt.s64.s32 	%rd194, %r83;
	add.s64 	%rd195, %rd193, %rd194;
	ld.global.u8 	%rs253, [%rd195+62];
	setp.ne.s16 	%p64, %rs253, %rs63;
	@%p64 bra 	$L__BB0_131;
	ld.param.u64 	%rd457, [_Z15CreateIdDatasetPcS_Pi_param_0];
	cvta.to.global.u64 	%rd196, %rd457;
	mad.lo.s32 	%r84, %r154, 1536, %r1;
	cvt.s64.s32 	%rd197, %r84;
	add.s64 	%rd198, %rd196, %rd197;
	ld.global.u8 	%rs255, [%rd198+63];
	setp.ne.s16 	%p65, %rs255, %rs64;
	@%p65 bra 	$L__BB0_131;
	ld.param.u64 	%rd458, [_Z15CreateIdDatasetPcS_Pi_param_0];
	cvta.to.global.u64 	%rd199, %rd458;
	mad.lo.s32 	%r85, %r154, 1536, %r1;
	cvt.s64.s32 	%rd200, %r85;
	add.s64 	%rd201, %rd199, %rd200;
	ld.global.u8 	%rs257, [%rd201+64];
	setp.ne.s16 	%p66, %rs257, %rs65;
	@%p66 bra 	$L__BB0_131;
	ld.param.u64 	%rd459, [_Z15CreateIdDatasetPcS_Pi_param_0];
	cvta.to.global.u64 	%rd202, %rd459;
	mad.lo.s32 	%r86, %r154, 1536, %r1;
	cvt.s64.s32 	%rd203, %r86;
	add.s64 	%rd204, %rd202, %rd203;
	ld.global.u8 	%rs259, [%rd204+65];
	setp.ne.s16 	%p67, %rs259, %rs66;
	@%p67 bra 	$L__BB0_131;
	ld.param.u64 	%rd460, [_Z15CreateIdDatasetPcS_Pi_param_0];
	cvta.to.global.u64 	%rd205, %rd460;
	mad.lo.s32 	%r87, %r154, 1536, %r1;
	cvt.s64.s32 	%rd206, %r87;
	add.s64 	%rd207, %rd205, %rd206;
	ld.global.u8 	%rs261, [%rd207+66];
	setp.ne.s16 	%p68, %rs261, %rs67;
	@%p68 bra 	$L__BB0_131;
	ld.param.u64 	%rd461, [_Z15CreateIdDatasetPcS_Pi_param_0];
	cvta.to.global.u64 	%rd208, %rd461;
	mad.lo.s32 	%r88, %r154, 1536, %r1;
	cvt.s64.s32 	%rd209, %r88;
	add.s64 	%rd210, %rd208, %rd209;
	ld.global.u8 	%rs263, [%rd210+67];
	setp.ne.s16 	%p69, %rs263, %rs68;
	@%p69 bra 	$L__BB0_131;
	ld.param.u64 	%rd462, [_Z15CreateIdDatasetPcS_Pi_param_0];
	cvta.to.global.u64 	%rd211, %rd462;
	mad.lo.s32 	%r89, %r154, 1536, %r1;
	cvt.s64.s32 	%rd212, %r89;
	add.s64 	%rd213, %rd211, %rd212;
	ld.global.u8 	%rs265, [%rd213+68];
	setp.ne.s16 	%p70, %rs265, %rs69;
	@%p70 bra 	$L__BB0_131;
	ld.param.u64 	%rd463, [_Z15CreateIdDatasetPcS_Pi_param_0];
	cvta.to.global.u64 	%rd214, %rd463;
	mad.lo.s32 	%r90, %r154, 1536, %r1;
	cvt.s64.s32 	%rd215, %r90;
	add.s64 	%rd216, %rd214, %rd215;
	ld.global.u8 	%rs267, [%rd216+69];
	setp.ne.s16 	%p71, %rs267, %rs70;
	@%p71 bra 	$L__BB0_131;
	ld.param.u64 	%rd464, [_Z15CreateIdDatasetPcS_Pi_param_0];
	cvta.to.global.u64 	%rd217, %rd464;
	mad.lo.s32 	%r91, %r154, 1536, %r1;
	cvt.s64.s32 	%rd218, %r91;
	add.s64 	%rd219, %rd217, %rd218;
	ld.global.u8 	%rs269, [%rd219+70];
	setp.ne.s16 	%p72, %rs269, %rs71;
	@%p72 bra 	$L__BB0_131;
	ld.param.u64 	%rd465, [_Z15CreateIdDatasetPcS_Pi_param_0];
	cvta.to.global.u64 	%rd220, %rd465;
	mad.lo.s32 	%r92, %r154, 1536, %r1;
	cvt.s64.s32 	%rd221, %r92;
	add.s64 	%rd222, %rd220, %rd221;
	ld.global.u8 	%rs271, [%rd222+71];
	setp.ne.s16 	%p73, %rs271, %rs72;
	@%p73 bra 	$L__BB0_131;
	ld.param.u64 	%rd466, [_Z15CreateIdDatasetPcS_Pi_param_0];
	cvta.to.global.u64 	%rd223, %rd466;
	mad.lo.s32 	%r93, %r154, 1536, %r1;
	cvt.s64.s32 	%rd224, %r93;
	add.s64 	%rd225, %rd223, %rd224;
	ld.global.u8 	%rs273, [%rd225+72];
	setp.ne.s16 	%p74, %rs273, %rs73;
	@%p74 bra 	$L__BB0_131;
	ld.param.u64 	%rd467, [_Z15CreateIdDatasetPcS_Pi_param_0];
	cvta.to.global.u64 	%rd226, %rd467;
	mad.lo.s32 	%r94, %r154, 1536, %r1;
	cvt.s64.s32 	%rd227, %r94;
	add.s64 	%rd228, %rd226, %rd227;
	ld.global.u8 	%rs275, [%rd228+73];
	setp.ne.s16 	%p75, %rs275, %rs74;
	@%p75 bra 	$L__BB0_131;
	ld.param.u64 	%rd468, [_Z15CreateIdDatasetPcS_Pi_param_0];
	cvta.to.global.u64 	%rd229, %rd468;
	mad.lo.s32 	%r95, %r154, 1536, %r1;
	cvt.s64.s32 	%rd230, %r95;
	add.s64 	%rd231, %rd229, %rd230;
	ld.global.u8 	%rs277, [%rd231+74];
	setp.ne.s16 	%p76, %rs277, %rs75;
	@%p76 bra 	$L__BB0_131;
	ld.param.u64 	%rd469, [_Z15CreateIdDatasetPcS_Pi_param_0];
	cvta.to.global.u64 	%rd232, %rd469;
	mad.lo.s32 	%r96, %r154, 1536, %r1;
	cvt.s64.s32 	%rd233, %r96;
	add.s64 	%rd234, %rd232, %rd233;
	ld.global.u8 	%rs279, [%rd234+75];
	setp.ne.s16 	%p77, %rs279, %rs76;
	@%p77 bra 	$L__BB0_131;
	ld.param.u64 	%rd470, [_Z15CreateIdDatasetPcS_Pi_param_0];
	cvta.to.global.u64 	%rd235, %rd470;
	mad.lo.s32 	%r97, %r154, 1536, %r1;
	cvt.s64.s32 	%rd236, %r97;
	add.s64 	%rd237, %rd235, %rd236;
	ld.global.u8 	%rs281, [%rd237+76];
	setp.ne.s16 	%p78, %rs281, %rs77;
	@%p78 bra 	$L__BB0_131;
	ld.param.u64 	%rd471, [_Z15CreateIdDatasetPcS_Pi_param_0];
	cvta.to.global.u64 	%rd238, %rd471;
	mad.lo.s32 	%r98, %r154, 1536, %r1;
	cvt.s64.s32 	%rd239, %r98;
	add.s64 	%rd240, %rd238, %rd239;
	ld.global.u8 	%rs283, [%rd240+77];
	setp.ne.s16 	%p79, %rs283, %rs78;
	@%p79 bra 	$L__BB0_131;
	ld.param.u64 	%rd472, [_Z15CreateIdDatasetPcS_Pi_param_0];
	cvta.to.global.u64 	%rd241, %rd472;
	mad.lo.s32 	%r99, %r154, 1536, %r1;
	cvt.s64.s32 	%rd242, %r99;
	add.s64 	%rd243, %rd241, %rd242;
	ld.global.u8 	%rs285, [%rd243+78];
	setp.ne.s16 	%p80, %rs285, %rs79;
	@%p80 bra 	$L__BB0_131;
	ld.param.u64 	%rd473, [_Z15CreateIdDatasetPcS_Pi_param_0];
	cvta.to.global.u64 	%rd244, %rd473;
	mad.lo.s32 	%r100, %r154, 1536, %r1;
	cvt.s64.s32 	%rd245, %r100;
	add.s64 	%rd246, %rd244, %rd245;
	ld.global.u8 	%rs287, [%rd246+79];
	setp.ne.s16 	%p81, %rs287, %rs80;
	@%p81 bra 	$L__BB0_131;
	ld.param.u64 	%rd474, [_Z15CreateIdDatasetPcS_Pi_param_0];
	cvta.to.global.u64 	%rd247, %rd474;
	mad.lo.s32 	%r101, %r154, 1536, %r1;
	cvt.s64.s32 	%rd248, %r101;
	add.s64 	%rd249, %rd247, %rd248;
	ld.global.u8 	%rs289, [%rd249+80];
	setp.ne.s16 	%p82, %rs289, %rs81;
	@%p82 bra 	$L__BB0_131;
	ld.param.u64 	%rd475, [_Z15CreateIdDatasetPcS_Pi_param_0];
	cvta.to.global.u64 	%rd250, %rd475;
	mad.lo.s32 	%r102, %r154, 1536, %r1;
	cvt.s64.s32 	%rd251, %r102;
	add.s64 	%rd252, %rd250, %rd251;
	ld.global.u8 	%rs291, [%rd252+81];
	setp.ne.s16 	%p83, %rs291, %rs82;
	@%p83 bra 	$L__BB0_131;
	ld.param.u64 	%rd476, [_Z15CreateIdDatasetPcS_Pi_param_0];
	cvta.to.global.u64 	%rd253, %rd476;
	mad.lo.s32 	%r103, %r154, 1536, %r1;
	cvt.s64.s32 	%rd254, %r103;
	add.s64 	%rd255, %rd253, %rd254;
	ld.global.u8 	%rs293, [%rd255+82];
	setp.ne.s16 	%p84, %rs293, %rs83;
	@%p84 bra 	$L__BB0_131;
	ld.param.u64 	%rd477, [_Z15CreateIdDatasetPcS_Pi_param_0];
	cvta.to.global.u64 	%rd256, %rd477;
	mad.lo.s32 	%r104, %r154, 1536, %r1;
	cvt.s64.s32 	%rd257, %r104;
	add.s64 	%rd258, %rd256, %rd257;
	ld.global.u8 	%rs295, [%rd258+83];
	setp.ne.s16 	%p85, %rs295, %rs84;
	@%p85 bra 	$L__BB0_131;
	ld.param.u64 	%rd478, [_Z15CreateIdDatasetPcS_Pi_param_0];
	cvta.to.global.u64 	%rd259, %rd478;
	mad.lo.s32 	%r105, %r154, 1536, %r1;
	cvt.s64.s32 	%rd260, %r105;
	add.s64 	%rd261, %rd259, %rd260;
	ld.global.u8 	%rs297, [%rd261+84];
	setp.ne.s16 	%p86, %rs297, %rs85;
	@%p86 bra 	$L__BB0_131;
	ld.param.u64 	%rd479, [_Z15CreateIdDatasetPcS_Pi_param_0];
	cvta.to.global.u64 	%rd262, %rd479;
	mad.lo.s32 	%r106, %r154, 1536, %r1;
	cvt.s64.s32 	%rd263, %r106;
	add.s64 	%rd264, %rd262, %rd263;
	ld.global.u8 	%rs299, [%rd264+85];
	setp.ne.s16 	%p87, %rs299, %rs86;
	@%p87 bra 	$L__BB0_131;
	ld.param.u64 	%rd480, [_Z15CreateIdDatasetPcS_Pi_param_0];
	cvta.to.global.u64 	%rd265, %rd480;
	mad.lo.s32 	%r107, %r154, 1536, %r1;
	cvt.s64.s32 	%rd266, %r107;
	add.s64 	%rd267, %rd265, %rd266;
	ld.global.u8 	%rs301, [%rd267+86];
	setp.ne.s16 	%p88, %rs301, %rs87;
	@%p88 bra 	$L__BB0_131;
	ld.param.u64 	%rd481, [_Z15CreateIdDatasetPcS_Pi_param_0];
	cvta.to.global.u64 	%rd268, %rd481;
	mad.lo.s32 	%r108, %r154, 1536, %r1;
	cvt.s64.s32 	%rd269, %r108;
	add.s64 	%rd270, %rd268, %rd269;
	ld.global.u8 	%rs303, [%rd270+87];
	setp.ne.s16 	%p89, %rs303, %rs88;
	@%p89 bra 	$L__BB0_131;
	ld.param.u64 	%rd482, [_Z15CreateIdDatasetPcS_Pi_param_0];
	cvta.to.global.u64 	%rd271, %rd482;
	mad.lo.s32 	%r109, %r154, 1536, %r1;
	cvt.s64.s32 	%rd272, %r109;
	add.s64 	%rd273, %rd271, %rd272;
	ld.global.u8 	%rs305, [%rd273+88];
	setp.ne.s16 	%p90, %rs305, %rs89;
	@%p90 bra 	$L__BB0_131;
	ld.param.u64 	%rd483, [_Z15CreateIdDatasetPcS_Pi_param_0];
	cvta.to.global.u64 	%rd274, %rd483;
	mad.lo.s32 	%r110, %r154, 1536, %r1;
	cvt.s64.s32 	%rd275, %r110;
	add.s64 	%rd276, %rd274, %rd275;
	ld.global.u8 	%rs307, [%rd276+89];
	setp.ne.s16 	%p91, %rs307, %rs90;
	@%p91 bra 	$L__BB0_131;
	ld.param.u64 	%rd484, [_Z15CreateIdDatasetPcS_Pi_param_0];
	cvta.to.global.u64 	%rd277, %rd484;
	mad.lo.s32 	%r111, %r154, 1536, %r1;
	cvt.s64.s32 	%rd278, %r111;
	add.s64 	%rd279, %rd277, %rd278;
	ld.global.u8 	%rs309, [%rd279+90];
	setp.ne.s16 	%p92, %rs309, %rs91;
	@%p92 bra 	$L__BB0_131;
	ld.param.u64 	%rd485, [_Z15CreateIdDatasetPcS_Pi_param_0];
	cvta.to.global.u64 	%rd280, %rd485;
	mad.lo.s32 	%r112, %r154, 1536, %r1;
	cvt.s64.s32 	%rd281, %r112;
	add.s64 	%rd282, %rd280, %rd281;
	ld.global.u8 	%rs311, [%rd282+91];
	setp.ne.s16 	%p93, %rs311, %rs92;
	@%p93 bra 	$L__BB0_131;
	ld.param.u64 	%rd486, [_Z15CreateIdDatasetPcS_Pi_param_0];
	cvta.to.global.u64 	%rd283, %rd486;
	mad.lo.s32 	%r113, %r154, 1536, %r1;
	cvt.s64.s32 	%rd284, %r113;
	add.s64 	%rd285, %rd283, %rd284;
	ld.global.u8 	%rs313, [%rd285+92];
	setp.ne.s16 	%p94, %rs313, %rs93;
	@%p94 bra 	$L__BB0_131;
	ld.param.u64 	%rd487, [_Z15CreateIdDatasetPcS_Pi_param_0];
	cvta.to.global.u64 	%rd286, %rd487;
	mad.lo.s32 	%r114, %r154, 1536, %r1;
	cvt.s64.s32 	%rd287, %r114;
	add.s64 	%rd288, %rd286, %rd287;
	ld.global.u8 	%rs315, [%rd288+93];
	setp.ne.s16 	%p95, %rs315, %rs94;
	@%p95 bra 	$L__BB0_131;
	ld.param.u64 	%rd488, [_Z15CreateIdDatasetPcS_Pi_param_0];
	cvta.to.global.u64 	%rd289, %rd488;
	mad.lo.s32 	%r115, %r154, 1536, %r1;
	cvt.s64.s32 	%rd290, %r115;
	add.s64 	%rd291, %rd289, %rd290;
	ld.global.u8 	%rs317, [%rd291+94];
	setp.ne.s16 	%p96, %rs317, %rs95;
	@%p96 bra 	$L__BB0_131;
	ld.param.u64 	%rd489, [_Z15CreateIdDatasetPcS_Pi_param_0];
	cvta.to.global.u64 	%rd292, %rd489;
	mad.lo.s32 	%r116, %r154, 1536, %r1;
	cvt.s64.s32 	%rd293, %r116;
	add.s64 	%rd294, %rd292, %rd293;
	ld.global.u8 	%rs319, [%rd294+95];
	setp.ne.s16 	%p97, %rs319, %rs96;
	@%p97 bra 	$L__BB0_131;
	ld.param.u64 	%rd490, [_Z15CreateIdDatasetPcS_Pi_param_0];
	cvta.to.global.u64 	%rd295, %rd490;
	mad.lo.s32 	%r117, %r154, 1536, %r1;
	cvt.s64.s32 	%rd296, %r117;
	add.s64 	%rd297, %rd295, %rd296;
	ld.global.u8 	%rs321, [%rd297+96];
	setp.ne.s16 	%p98, %rs321, %rs97;
	@%p98 bra 	$L__BB0_131;
	ld.param.u64 	%rd491, [_Z15CreateIdDatasetPcS_Pi_param_0];
	cvta.to.global.u64 	%rd298, %rd491;
	mad.lo.s32 	%r118, %r154, 1536, %r1;
	cvt.s64.s32 	%rd299, %r118;
	add.s64 	%rd300, %rd298, %rd299;
	ld.global.u8 	%rs323, [%rd300+97];
	setp.ne.s16 	%p99, %rs323, %rs98;
	@%p99 bra 	$L__BB0_131;
	ld.param.u64 	%rd492, [_Z15CreateIdDatasetPcS_Pi_param_0];
	cvta.to.global.u64 	%rd301, %rd492;
	mad.lo.s32 	%r119, %r154, 1536, %r1;
	cvt.s64.s32 	%rd302, %r119;
	add.s64 	%rd303, %rd301, %rd302;
	ld.global.u8 	%rs325, [%rd303+98];
	setp.ne.s16 	%p100, %rs325, %rs99;
	@%p100 bra 	$L__BB0_131;
	ld.param.u64 	%rd493, [_Z15CreateIdDatasetPcS_Pi_param_0];
	cvta.to.global.u64 	%rd304, %rd493;
	mad.lo.s32 	%r120, %r154, 1536, %r1;
	cvt.s64.s32 	%rd305, %r120;
	add.s64 	%rd306, %rd304, %rd305;
	ld.global.u8 	%rs327, [%rd306+99];
	setp.ne.s16 	%p101, %rs327, %rs100;
	@%p101 bra 	$L__BB0_131;
	ld.param.u64 	%rd494, [_Z15CreateIdDatasetPcS_Pi_param_0];
	cvta.to.global.u64 	%rd307, %rd494;
	mad.lo.s32 	%r121, %r154, 1536, %r1;
	cvt.s64.s32 	%rd308, %r121;
	add.s64 	%rd309, %rd307, %rd308;
	ld.global.u8 	%rs329, [%rd309+100];
	setp.ne.s16 	%p102, %rs329, %rs101;
	@%p102 bra 	$L__BB0_131;
	ld.param.u64 	%rd495, [_Z15CreateIdDatasetPcS_Pi_param_0];
	cvta.to.global.u64 	%rd310, %rd495;
	mad.lo.s32 	%r122, %r154, 1536, %r1;
	cvt.s64.s32 	%rd311, %r122;
	add.s64 	%rd312, %rd310, %rd311;
	ld.global.u8 	%rs331, [%rd312+101];
	setp.ne.s16 	%p103, %rs331, %rs102;
	@%p103 bra 	$L__BB0_131;
	ld.param.u64 	%rd496, [_Z15CreateIdDatasetPcS_Pi_param_0];
	cvta.to.global.u64 	%rd313, %rd496;
	mad.lo.s32 	%r123, %r154, 1536, %r1;
	cvt.s64.s32 	%rd314, %r123;
	add.s64 	%rd315, %rd313, %rd314;
	ld.global.u8 	%rs333, [%rd315+102];
	setp.ne.s16 	%p104, %rs333, %rs103;
	@%p104 bra 	$L__BB0_131;
	ld.param.u64 	%rd497, [_Z15CreateIdDatasetPcS_Pi_param_0];
	cvta.to.global.u64 	%rd316, %rd497;
	mad.lo.s32 	%r124, %r154, 1536, %r1;
	cvt.s64.s32 	%rd317, %r124;
	add.s64 	%rd318, %rd316, %rd317;
	ld.global.u8 	%rs335, [%rd318+103];
	setp.ne.s16 	%p105, %rs335, %rs104;
	@%p105 bra 	$L__BB0_131;
	ld.param.u64 	%rd498, [_Z15CreateIdDatasetPcS_Pi_param_0];
	cvta.to.global.u64 	%rd319, %rd498;
	mad.lo.s32 	%r125, %r154, 1536, %r1;
	cvt.s64.s32 	%rd320, %r125;
	add.s64 	%rd321, %rd319, %rd320;
	ld.global.u8 	%rs337, [%rd321+104];
	setp.ne.s16 	%p106, %rs337, %rs105;
	@%p106 bra 	$L__BB0_131;
	ld.param.u64 	%rd499, [_Z15CreateIdDatasetPcS_Pi_param_0];
	cvta.to.global.u64 	%rd322, %rd499;
	mad.lo.s32 	%r126, %r154, 1536, %r1;
	cvt.s64.s32 	%rd323, %r126;
	add.s64 	%rd324, %rd322, %rd323;
	ld.global.u8 	%rs339, [%rd324+105];
	setp.ne.s16 	%p107, %rs339, %rs106;
	@%p107 bra 	$L__BB0_131;
	ld.param.u64 	%rd500, [_Z15CreateIdDatasetPcS_Pi_param_0];
	cvta.to.global.u64 	%rd325, %rd500;
	mad.lo.s32 	%r127, %r154, 1536, %r1;
	cvt.s64.s32 	%rd326, %r127;
	add.s64 	%rd327, %rd325, %rd326;
	ld.global.u8 	%rs341, [%rd327+106];
	setp.ne.s16 	%p108, %rs341, %rs107;
	@%p108 bra 	$L__BB0_131;
	ld.param.u64 	%rd501, [_Z15CreateIdDatasetPcS_Pi_param_0];
	cvta.to.global.u64 	%rd328, %rd501;
	mad.lo.s32 	%r128, %r154, 1536, %r1;
	cvt.s64.s32 	%rd329, %r128;
	add.s64 	%rd330, %rd328, %rd329;
	ld.global.u8 	%rs343, [%rd330+107];
	setp.ne.s16 	%p109, %rs343, %rs108;
	@%p109 bra 	$L__BB0_131;
	ld.param.u64 	%rd502, [_Z15CreateIdDatasetPcS_Pi_param_0];
	cvta.to.global.u64 	%rd331, %rd502;
	mad.lo.s32 	%r129, %r154, 1536, %r1;
	cvt.s64.s32 	%rd332, %r129;
	add.s64 	%rd333, %rd331, %rd332;
	ld.global.u8 	%rs345, [%rd333+108];
	setp.ne.s16 	%p110, %rs345, %rs109;
	@%p110 bra 	$L__BB0_131;
	ld.param.u64 	%rd503, [_Z15CreateIdDatasetPcS_Pi_param_0];
	cvta.to.global.u64 	%rd334, %rd503;
	mad.lo.s32 	%r130, %r154, 1536, %r1;
	cvt.s64.s32 	%rd335, %r130;
	add.s64 	%rd336, %rd334, %rd335;
	ld.global.u8 	%rs347, [%rd336+109];
	setp.ne.s16 	%p111, %rs347, %rs110;
	@%p111 bra 	$L__BB0_131;
	ld.param.u64 	%rd504, [_Z15CreateIdDatasetPcS_Pi_param_0];
	cvta.to.global.u64 	%rd337, %rd504;
	mad.lo.s32 	%r131, %r154, 1536, %r1;
	cvt.s64.s32 	%rd338, %r131;
	add.s64 	%rd339, %rd337, %rd338;
	ld.global.u8 	%rs349, [%rd339+110];
	setp.ne.s16 	%p112, %rs349, %rs111;
	@%p112 bra 	$L__BB0_131;
	ld.param.u64 	%rd505, [_Z15CreateIdDatasetPcS_Pi_param_0];
	cvta.to.global.u64 	%rd340, %rd505;
	mad.lo.s32 	%r132, %r154, 1536, %r1;
	cvt.s64.s32 	%rd341, %r132;
	add.s64 	%rd342, %rd340, %rd341;
	ld.global.u8 	%rs351, [%rd342+111];
	setp.ne.s16 	%p113, %rs351, %rs112;
	@%p113 bra 	$L__BB0_131;
	ld.param.u64 	%rd506, [_Z15CreateIdDatasetPcS_Pi_param_0];
	cvta.to.global.u64 	%rd343, %rd506;
	mad.lo.s32 	%r133, %r154, 1536, %r1;
	cvt.s64.s32 	%rd344, %r133;
	add.s64 	%rd345, %rd343, %rd344;
	ld.global.u8 	%rs353, [%rd345+112];
	setp.ne.s16 	%p114, %rs353, %rs113;
	@%p114 bra 	$L__BB0_131;
	ld.param.u64 	%rd507, [_Z15CreateIdDatasetPcS_Pi_param_0];
	cvta.to.global.u64 	%rd346, %rd507;
	mad.lo.s32 	%r134, %r154, 1536, %r1;
	cvt.s64.s32 	%rd347, %r134;
	add.s64 	%rd348, %rd346, %rd347;
	ld.global.u8 	%rs355, [%rd348+113];
	setp.ne.s16 	%p115, %rs355, %rs114;
	@%p115 bra 	$L__BB0_131;
	ld.param.u64 	%rd508, [_Z15CreateIdDatasetPcS_Pi_param_0];
	cvta.to.global.u64 	%rd349, %rd508;
	mad.lo.s32 	%r135, %r154, 1536, %r1;
	cvt.s64.s32 	%rd350, %r135;
	add.s64 	%rd351, %rd349, %rd350;
	ld.global.u8 	%rs357, [%rd351+114];
	setp.ne.s16 	%p116, %rs357, %rs115;
	@%p116 bra 	$L__BB0_131;
	ld.param.u64 	%rd509, [_Z15CreateIdDatasetPcS_Pi_param_0];
	cvta.to.global.u64 	%rd352, %rd509;
	mad.lo.s32 	%r136, %r154, 1536, %r1;
	cvt.s64.s32 	%rd353, %r136;
	add.s64 	%rd354, %rd352, %rd353;
	ld.global.u8 	%rs359, [%rd354+115];
	setp.ne.s16 	%p117, %rs359, %rs116;
	@%p117 bra 	$L__BB0_131;
	ld.param.u64 	%rd510, [_Z15CreateIdDatasetPcS_Pi_param_0];
	cvta.to.global.u64 	%rd355, %rd510;
	mad.lo.s32 	%r137, %r154, 1536, %r1;
	cvt.s64.s32 	%rd356, %r137;
	add.s64 	%rd357, %rd355, %rd356;
	ld.global.u8 	%rs361, [%rd357+116];
	setp.ne.s16 	%p118, %rs361, %rs117;
	@%p118 bra 	$L__BB0_131;
	ld.param.u64 	%rd511, [_Z15CreateIdDatasetPcS_Pi_param_0];
	cvta.to.global.u64 	%rd358, %rd511;
	mad.lo.s32 	%r138, %r154, 1536, %r1;
	cvt.s64.s32 	%rd359, %r138;
	add.s64 	%rd360, %rd358, %rd359;
	ld.global.u8 	%rs363, [%rd360+117];
	setp.ne.s16 	%p119, %rs363, %rs118;
	@%p119 bra 	$L__BB0_131;
	ld.param.u64 	%rd512, [_Z15CreateIdDatasetPcS_Pi_param_0];
	cvta.to.global.u64 	%rd361, %rd512;
	mad.lo.s32 	%r139, %r154, 1536, %r1;
	cvt.s64.s32 	%rd362, %r139;
	add.s64 	%rd363, %rd361, %rd362;
	ld.global.u8 	%rs365, [%rd363+118];
	setp.ne.s16 	%p120, %rs365, %rs119;
	@%p120 bra 	$L__BB0_131;
	ld.param.u64 	%rd513, [_Z15CreateIdDatasetPcS_Pi_param_0];
	cvta.to.global.u64 	%rd364, %rd513;
	mad.lo.s32 	%r140, %r154, 1536, %r1;
	cvt.s64.s32 	%rd365, %r140;
	add.s64 	%rd366, %rd364, %rd365;
	ld.global.u8 	%rs367, [%rd366+119];
	setp.ne.s16 	%p121, %rs367, %rs120;
	@%p121 bra 	$L__BB0_131;
	ld.param.u64 	%rd514, [_Z15CreateIdDatasetPcS_Pi_param_0];
	cvta.to.global.u64 	%rd367, %rd514;
	mad.lo.s32 	%r141, %r154, 1536, %r1;
	cvt.s64.s32 	%rd368, %r141;
	add.s64 	%rd369, %rd367, %rd368;
	ld.global.u8 	%rs369, [%rd369+120];
	setp.ne.s16 	%p122, %rs369, %rs121;
	@%p122 bra 	$L__BB0_131;
	ld.param.u64 	%rd515, [_Z15CreateIdDatasetPcS_Pi_param_0];
	cvta.to.global.u64 	%rd370, %rd515;
	mad.lo.s32 	%r142, %r154, 1536, %r1;
	cvt.s64.s32 	%rd371, %r142;
	add.s64 	%rd372, %rd370, %rd371;
	ld.global.u8 	%rs371, [%rd372+121];
	setp.ne.s16 	%p123, %rs371, %rs122;
	@%p123 bra 	$L__BB0_131;
	ld.param.u64 	%rd516, [_Z15CreateIdDatasetPcS_Pi_param_0];
	cvta.to.global.u64 	%rd373, %rd516;
	mad.lo.s32 	%r143, %r154, 1536, %r1;
	cvt.s64.s32 	%rd374, %r143;
	add.s64 	%rd375, %rd373, %rd374;
	ld.global.u8 	%rs373, [%rd375+122];
	setp.ne.s16 	%p124, %rs373, %rs123;
	@%p124 bra 	$L__BB0_131;
	ld.param.u64 	%rd517, [_Z15CreateIdDatasetPcS_Pi_param_0];
	cvta.to.global.u64 	%rd376, %rd517;
	mad.lo.s32 	%r144, %r154, 1536, %r1;
	cvt.s64.s32 	%rd377, %r144;
	add.s64 	%rd378, %rd376, %rd377;
	ld.global.u8 	%rs375, [%rd378+123];
	setp.ne.s16 	%p125, %rs375, %rs124;
	@%p125 bra 	$L__BB0_131;
	ld.param.u64 	%rd518, [_Z15CreateIdDatasetPcS_Pi_param_0];
	cvta.to.global.u64 	%rd379, %rd518;
	mad.lo.s32 	%r145, %r154, 1536, %r1;
	cvt.s64.s32 	%rd380, %r145;
	add.s64 	%rd381, %rd379, %rd380;
	ld.global.u8 	%rs377, [%rd381+124];
	setp.ne.s16 	%p126, %rs377, %rs125;
	@%p126 bra 	$L__BB0_131;
	ld.param.u64 	%rd519, [_Z15CreateIdDatasetPcS_Pi_param_0];
	cvta.to.global.u64 	%rd382, %rd519;
	mad.lo.s32 	%r146, %r154, 1536, %r1;
	cvt.s64.s32 	%rd383, %r146;
	add.s64 	%rd384, %rd382, %rd383;
	ld.global.u8 	%rs379, [%rd384+125];
	setp.ne.s16 	%p127, %rs379, %rs126;
	@%p127 bra 	$L__BB0_131;
	ld.param.u64 	%rd520, [_Z15CreateIdDatasetPcS_Pi_param_0];
	cvta.to.global.u64 	%rd385, %rd520;
	mad.lo.s32 	%r147, %r154, 1536, %r1;
	cvt.s64.s32 	%rd386, %r147;
	add.s64 	%rd387, %rd385, %rd386;
	ld.global.u8 	%rs381, [%rd387+126];
	setp.ne.s16 	%p128, %rs381, %rs127;
	@%p128 bra 	$L__BB0_131;
	ld.param.u64 	%rd521, [_Z15CreateIdDatasetPcS_Pi_param_0];
	cvta.to.global.u64 	%rd388, %rd521;
	mad.lo.s32 	%r148, %r154, 1536, %r1;
	cvt.s64.s32 	%rd389, %r148;
	add.s64 	%rd390, %rd388, %rd389;
	ld.global.u8 	%rs383, [%rd390+127];
	setp.ne.s16 	%p129, %rs383, %rs128;
	@%p129 bra 	$L__BB0_131;
	ld.param.u64 	%rd523, [_Z15CreateIdDatasetPcS_Pi_param_2];
	add.s32 	%r149, %r154, 1;
	mov.u32 	%r150, %ctaid.x;
	mov.u32 	%r151, %ntid.x;
	mov.u32 	%r152, %tid.x;
	mad.lo.s32 	%r153, %r150, %r151, %r152;
	cvta.to.global.u64 	%rd391, %rd523;
	mul.wide.s32 	%rd392, %r153, 4;
	add.s64 	%rd393, %rd391, %rd392;
	st.global.u32 	[%rd393], %r149;
	bra.uni 	$L__BB0_132;
$L__BB0_131:
	add.s32 	%r154, %r154, 1;
	setp.ne.s32 	%p130, %r154, 3000;
	@%p130 bra 	$L__BB0_2;
$L__BB0_132:
	ret;

}


// ===== COMPILED SASS (sm_100) =====

	.target	sm_100

	.elftype	@"ET_EXEC"


//--------------------- .note.nv.tkinfo           --------------------------
	.section	.note.nv.tkinfo,"",@"SHT_NOTE"
	.sectionflags	@"SHF_NOTE_NV_TKINFO"
	.tkinfo
        /*0018*/ 	.word	0x00000002
        /*0030*/ 	.string	""
        /*0030*/ 	.string	"ptxas"
        /*0030*/ 	.string	"Cuda compilation tools, release 13.0, V13.0.88"
        /*0030*/ 	.string	"Build cuda_13.0.r13.0/compiler.36424714_0"
        /*0030*/ 	.string	"-arch sm_100 -m 64 "



//--------------------- .note.nv.cuinfo           --------------------------
	.section	.note.nv.cuinfo,"",@"SHT_NOTE"
	.sectionflags	@"SHF_NOTE_NV_CUINFO"
        /*0018*/ 	.short	0x0002
        /*001a*/ 	.short	0x0064
        /*001c*/ 	.short	0x0082
	.zero		2


//--------------------- .nv.info                  --------------------------
	.section	.nv.info,"",@"SHT_CUDA_INFO"
	.align	4


	//----- nvinfo : EIATTR_REGCOUNT
	.align		4
        /*0000*/ 	.byte	0x04, 0x2f
        /*0002*/ 	.short	(.L_1 - .L_0)
	.align		4
.L_0:
        /*0004*/ 	.word	index@(_Z15CreateIdDatasetPcS_Pi)
        /*0008*/ 	.word	0x00000089


	//----- nvinfo : EIATTR_FRAME_SIZE
	.align		4
.L_1:
        /*000c*/ 	.byte	0x04, 0x11
        /*000e*/ 	.short	(.L_3 - .L_2)
	.align		4
.L_2:
        /*0010*/ 	.word	index@(_Z15CreateIdDatasetPcS_Pi)
        /*0014*/ 	.word	0x00000000


	//----- nvinfo : EIATTR_MIN_STACK_SIZE
	.align		4
.L_3:
        /*0018*/ 	.byte	0x04, 0x12
        /*001a*/ 	.short	(.L_5 - .L_4)
	.align		4
.L_4:
        /*001c*/ 	.word	index@(_Z15CreateIdDatasetPcS_Pi)
        /*0020*/ 	.word	0x00000000
.L_5:


//--------------------- .nv.compat                --------------------------
	.section	.nv.compat,"",@"SHT_CUDA_COMPAT_INFO"
	.align	4
        /*0000*/ 	.byte	0x02, 0x09, 0x00, 0x00, 0x02, 0x02, 0x01, 0x00, 0x02, 0x05, 0x05, 0x00, 0x03, 0x07, 0x01, 0x01
        /*0010*/ 	.byte	0x02, 0x03, 0x00, 0x00, 0x02, 0x06, 0x01, 0x00, 0x04, 0x0b, 0x08, 0x00, 0x09, 0x00, 0x00, 0x00
        /*0020*/ 	.byte	0x00, 0x00, 0x00, 0x00


//--------------------- .nv.info._Z15CreateIdDatasetPcS_Pi --------------------------
	.section	.nv.info._Z15CreateIdDatasetPcS_Pi,"",@"SHT_CUDA_INFO"
	.sectionflags	@""
	.align	4


	//----- nvinfo : EIATTR_CUDA_API_VERSION
	.align		4
        /*0000*/ 	.byte	0x04, 0x37
        /*0002*/ 	.short	(.L_7 - .L_6)
.L_6:
        /*0004*/ 	.word	0x00000082


	//----- nvinfo : EIATTR_KPARAM_INFO
	.align		4
.L_7:
        /*0008*/ 	.byte	0x04, 0x17
        /*000a*/ 	.short	(.L_9 - .L_8)
.L_8:
        /*000c*/ 	.word	0x00000000
        /*0010*/ 	.short	0x0002
        /*0012*/ 	.short	0x0010
        /*0014*/ 	.byte	0x00, 0xf5, 0x21, 0x00


	//----- nvinfo : EIATTR_KPARAM_INFO
	.align		4
.L_9:
        /*0018*/ 	.byte	0x04, 0x17
        /*001a*/ 	.short	(.L_11 - .L_10)
.L_10:
        /*001c*/ 	.word	0x00000000
        /*0020*/ 	.short	0x0001
        /*0022*/ 	.short	0x0008
        /*0024*/ 	.byte	0x00, 0xf5, 0x21, 0x00


	//----- nvinfo : EIATTR_KPARAM_INFO
	.align		4
.L_11:
        /*0028*/ 	.byte	0x04, 0x17
        /*002a*/ 	.short	(.L_13 - .L_12)
.L_12:
        /*002c*/ 	.word	0x00000000
        /*0030*/ 	.short	0x0000
        /*0032*/ 	.short	0x0000
        /*0034*/ 	.byte	0x00, 0xf5, 0x21, 0x00


	//----- nvinfo : EIATTR_SPARSE_MMA_MASK
	.align		4
.L_13:
        /*0038*/ 	.byte	0x03, 0x50
        /*003a*/ 	.short	0x0000


	//----- nvinfo : EIATTR_MAXREG_COUNT
	.align		4
        /*003c*/ 	.byte	0x03, 0x1b
        /*003e*/ 	.short	0x00ff


	//----- nvinfo : EIATTR_MERCURY_ISA_VERSION
	.align		4
        /*0040*/ 	.byte	0x03, 0x5f
        /*0042*/ 	.short	0x0101


	//----- nvinfo : EIATTR_VRC_CTA_INIT_COUNT
	.align		4
        /*0044*/ 	.byte	0x02, 0x4a
	.zero		1
	.zero		1


	//----- nvinfo : EIATTR_EXIT_INSTR_OFFSETS
	.align		4
        /*0048*/ 	.byte	0x04, 0x1c
        /*004a*/ 	.short	(.L_15 - .L_14)


	//   ....[0]....
.L_14:
        /*004c*/ 	.word	0x00000060


	//   ....[1]....
        /*0050*/ 	.word	0x000021d0


	//   ....[2]....
        /*0054*/ 	.word	0x00002260


	//----- nvinfo : EIATTR_CRS_STACK_SIZE
	.align		4
.L_15:
        /*0058*/ 	.byte	0x04, 0x1e
        /*005a*/ 	.short	(.L_17 - .L_16)
.L_16:
        /*005c*/ 	.word	0x00000000


	//----- nvinfo : EIATTR_CBANK_PARAM_SIZE
	.align		4
.L_17:
        /*0060*/ 	.byte	0x03, 0x19
        /*0062*/ 	.short	0x0018


	//----- nvinfo : EIATTR_PARAM_CBANK
	.align		4
        /*0064*/ 	.byte	0x04, 0x0a
        /*0066*/ 	.short	(.L_19 - .L_18)
	.align		4
.L_18:
        /*0068*/ 	.word	index@(.nv.constant0._Z15CreateIdDatasetPcS_Pi)
        /*006c*/ 	.short	0x0380
        /*006e*/ 	.short	0x0018


	//----- nvinfo : EIATTR_SW_WAR
	.align		4
.L_19:
        /*0070*/ 	.byte	0x04, 0x36
        /*0072*/ 	.short	(.L_21 - .L_20)
.L_20:
        /*0074*/ 	.word	0x00000008
.L_21:


//--------------------- .nv.callgraph             --------------------------
	.section	.nv.callgraph,"",@"SHT_CUDA_CALLGRAPH"
	.align	4
	.sectionentsize	8
	.align		4
        /*0000*/ 	.word	0x00000000
	.align		4
        /*0004*/ 	.word	0xffffffff
	.align		4
        /*0008*/ 	.word	0x00000000
	.align		4
        /*000c*/ 	.word	0xfffffffe
	.align		4
        /*0010*/ 	.word	0x00000000
	.align		4
        /*0014*/ 	.word	0xfffffffd
	.align		4
        /*0018*/ 	.word	0x00000000
	.align		4
        /*001c*/ 	.word	0xfffffffc


//--------------------- .text._Z15CreateIdDatasetPcS_Pi --------------------------
	.section	.text._Z15CreateIdDatasetPcS_Pi,"ax",@progbits
	.align	128
        .global         _Z15CreateIdDatasetPcS_Pi
        .type           _Z15CreateIdDatasetPcS_Pi,@function
        .size           _Z15CreateIdDatasetPcS_Pi,(.L_x_5 - _Z15CreateIdDatasetPcS_Pi)
        .other          _Z15CreateIdDatasetPcS_Pi,@"STO_CUDA_ENTRY STV_DEFAULT"
_Z15CreateIdDatasetPcS_Pi:
.text._Z15CreateIdDatasetPcS_Pi:
[----:B------:R-:W-:Y:S01]  /*0000*/  LDC R1, c[0x0][0x37c] ;  /* 0x0000df00ff017b82 */ /* 0x000fe20000000800 */
[----:B------:R-:W0:Y:S07]  /*0010*/  S2R R3, SR_TID.X ;  /* 0x0000000000037919 */ /* 0x000e2e0000002100 */
[----:B------:R-:W0:Y:S08]  /*0020*/  S2UR UR4, SR_CTAID.X ;  /* 0x00000000000479c3 */ /* 0x000e300000002500 */
[----:B------:R-:W0:Y:S02]  /*0030*/  LDC R0, c[0x0][0x360] ;  /* 0x0000d800ff007b82 */ /* 0x000e240000000800 */
[----:B0-----:R-:W-:-:S05]  /*0040*/  IMAD R0, R0, UR4, R3 ;  /* 0x0000000400007c24 */ /* 0x001fca000f8e0203 */
[----:B------:R-:W-:-:S13]  /*0050*/  ISETP.GT.AND P0, PT, R0, 0x5b8d7f, PT ;  /* 0x005b8d7f0000780c */ /* 0x000fda0003f04270 */
[----:B------:R-:W-:Y:S05]  /*0060*/  @P0 EXIT ;  /* 0x000000000000094d */ /* 0x000fea0003800000 */
[----:B------:R-:W0:Y:S01]  /*0070*/  LDC R0, c[0x0][0x360] ;  /* 0x0000d800ff007b82 */ /* 0x000e220000000800 */
[----:B------:R-:W1:Y:S01]  /*0080*/  LDCU.64 UR6, c[0x0][0x388] ;  /* 0x00007100ff0677ac */ /* 0x000e620008000a00 */
[----:B0-----:R-:W-:Y:S01]  /*0090*/  IMAD R0, R0, UR4, R3 ;  /* 0x0000000400007c24 */ /* 0x001fe2000f8e0203 */
[----:B------:R-:W0:Y:S03]  /*00a0*/  LDCU.64 UR4, c[0x0][0x358] ;  /* 0x00006b00ff0477ac */ /* 0x000e260008000a00 */
[----:B------:R-:W-:-:S05]  /*00b0*/  IMAD.HI R2, R0, 0x2aaaaaab, RZ ;  /* 0x2aaaaaab00027827 */ /* 0x000fca00078e02ff */
[----:B------:R-:W-:-:S04]  /*00c0*/  SHF.R.U32.HI R3, RZ, 0x1, R2 ;  /* 0x00000001ff037819 */ /* 0x000fc80000011602 */
[----:B------:R-:W-:-:S05]  /*00d0*/  LEA.HI R3, R2, R3, RZ, 0x1 ;  /* 0x0000000302037211 */ /* 0x000fca00078f08ff */
[----:B------:R-:W-:-:S04]  /*00e0*/  IMAD R0, R3, -0xc, R0 ;  /* 0xfffffff403007824 */ /* 0x000fc800078e0200 */
[----:B------:R-:W-:-:S04]  /*00f0*/  IMAD.SHL.U32 R0, R0, 0x80, RZ ;  /* 0x0000008000007824 */ /* 0x000fc800078e00ff */
[----:B------:R-:W-:-:S05]  /*0100*/  IMAD R3, R3, 0x600, R0 ;  /* 0x0000060003037824 */ /* 0x000fca00078e0200 */
[----:B-1----:R-:W-:-:S04]  /*0110*/  IADD3 R2, P0, PT, R3, UR6, RZ ;  /* 0x0000000603027c10 */ /* 0x002fc8000ff1e0ff */
[----:B------:R-:W-:Y:S01]  /*0120*/  LEA.HI.X.SX32 R3, R3, UR7, 0x1, P0 ;  /* 0x0000000703037c11 */ /* 0x000fe200080f0eff */
[----:B------:R-:W-:Y:S01]  /*0130*/  IMAD.MOV.U32 R131, RZ, RZ, RZ ;  /* 0x000000ffff837224 */ /* 0x000fe200078e00ff */
[----:B------:R-:W1:Y:S03]  /*0140*/  LDCU.64 UR6, c[0x0][0x380] ;  /* 0x00007000ff0677ac */ /* 0x000e660008000a00 */
[----:B0-----:R0:W5:Y:S04]  /*0150*/  LDG.E.U8 R4, desc[UR4][R2.64+0x7f] ;  /* 0x00007f0402047981 */ /* 0x001168000c1e1100 */
[----:B------:R0:W5:Y:S04]  /*0160*/  LDG.E.U8 R5, desc[UR4][R2.64] ;  /* 0x0000000402057981 */ /* 0x000168000c1e1100 */
        /* <DEDUP_REMOVED lines=125> */
[----:B-1----:R0:W5:Y:S02]  /*0940*/  LDG.E.U8 R132, desc[UR4][R2.64+0x7e] ;  /* 0x00007e0402847981 */ /* 0x002164000c1e1100 */
.L_x_3:
[----:B0-----:R-:W-:-:S05]  /*0950*/  IMAD R3, R131, 0x600, R0 ;  /* 0x0000060083037824 */ /* 0x001fca00078e0200 */
[----:B------:R-:W-:-:S04]  /*0960*/  IADD3 R2, P0, PT, R3, UR6, RZ ;  /* 0x0000000603027c10 */ /* 0x000fc8000ff1e0ff */
[----:B------:R-:W-:-:S05]  /*0970*/  LEA.HI.X.SX32 R3, R3, UR7, 0x1, P0 ;  /* 0x0000000703037c11 */ /* 0x000fca00080f0eff */
[----:B------:R-:W2:Y:S01]  /*0980*/  LDG.E.U8 R134, desc[UR4][R2.64] ;  /* 0x0000000402867981 */ /* 0x000ea2000c1e1100 */
[----:B------:R-:W-:Y:S01]  /*0990*/  BSSY.RECONVERGENT B0, `(.L_x_0) ;  /* 0x0000180000007945 */ /* 0x000fe20003800200 */
[----:B--2--5:R-:W-:-:S13]  /*09a0*/  ISETP.NE.AND P0, PT, R134, R5, PT ;  /* 0x000000058600720c */ /* 0x024fda0003f05270 */
[----:B------:R-:W-:Y:S05]  /*09b0*/  @P0 BRA `(.L_x_1) ;  /* 0x0000001400f40947 */ /* 0x000fea0003800000 */
[----:B------:R-:W2:Y:S02]  /*09c0*/  LDG.E.U8 R133, desc[UR4][R2.64+0x1] ;  /* 0x0000010402857981 */ /* 0x000ea4000c1e1100 */
[----:B--2---:R-:W-:-:S13]  /*09d0*/  ISETP.NE.AND P0, PT, R133, R6, PT ;  /* 0x000000068500720c */ /* 0x004fda0003f05270 */
        /* <DEDUP_REMOVED lines=378> */
[----:B------:R-:W-:Y:S05]  /*2180*/  @!P0 BRA `(.L_x_2) ;  /* 0x0000000000148947 */ /* 0x000fea0003800000 */
.L_x_1:
[----:B------:R-:W-:Y:S05]  /*2190*/  BSYNC.RECONVERGENT B0 ;  /* 0x0000000000007941 */ /* 0x000fea0003800200 */
.L_x_0:
[----:B------:R-:W-:-:S05]  /*21a0*/  VIADD R131, R131, 0x1 ;  /* 0x0000000183837836 */ /* 0x000fca0000000000 */
[----:B------:R-:W-:-:S13]  /*21b0*/  ISETP.NE.AND P0, PT, R131, 0xbb8, PT ;  /* 0x00000bb88300780c */ /* 0x000fda0003f05270 */
[----:B------:R-:W-:Y:S05]  /*21c0*/  @P0 BRA `(.L_x_3) ;  /* 0xffffffe400e00947 */ /* 0x000fea000383ffff */
[----:B------:R-:W-:Y:S05]  /*21d0*/  EXIT ;  /* 0x000000000000794d */ /* 0x000fea0003800000 */
.L_x_2:
[----:B------:R-:W0:Y:S01]  /*21e0*/  S2R R0, SR_TID.X ;  /* 0x0000000000007919 */ /* 0x000e220000002100 */
[----:B------:R-:W0:Y:S01]  /*21f0*/  S2UR UR8, SR_CTAID.X ;  /* 0x00000000000879c3 */ /* 0x000e220000002500 */
[----:B------:R-:W-:-:S07]  /*2200*/  VIADD R131, R131, 0x1 ;  /* 0x0000000183837836 */ /* 0x000fce0000000000 */
[----:B------:R-:W0:Y:S08]  /*2210*/  LDC R5, c[0x0][0x360] ;  /* 0x0000d800ff057b82 */ /* 0x000e300000000800 */
[----:B------:R-:W1:Y:S01]  /*2220*/  LDC.64 R2, c[0x0][0x390] ;  /* 0x0000e400ff027b82 */ /* 0x000e620000000a00 */
[----:B0-----:R-:W-:-:S04]  /*2230*/  IMAD R5, R5, UR8, R0 ;  /* 0x0000000805057c24 */ /* 0x001fc8000f8e0200 */
[----:B-1----:R-:W-:-:S05]  /*2240*/  IMAD.WIDE R2, R5, 0x4, R2 ;  /* 0x0000000405027825 */ /* 0x002fca00078e0202 */
[----:B------:R-:W-:Y:S01]  /*2250*/  STG.E desc[UR4][R2.64], R131 ;  /* 0x0000008302007986 */ /* 0x000fe2000c101904 */
[----:B------:R-:W-:Y:S05]  /*2260*/  EXIT ;  /* 0x000000000000794d */ /* 0x000fea0003800000 */
.L_x_4:
[----:B------:R-:W-:-:S00]  /*2270*/  BRA `(.L_x_4) ;  /* 0xfffffffc00fc7947 */ /* 0x000fc0000383ffff */
[----:B------:R-:W-:-:S00]  /*2280*/  NOP ;  /* 0x0000000000007918 */ /* 0x000fc00000000000 */
[----:B------:R-:W-:-:S00]  /*2290*/  NOP ;  /* 0x0000000000007918 */ /* 0x000fc00000000000 */
[----:B------:R-:W-:-:S00]  /*22a0*/  NOP ;  /* 0x0000000000007918 */ /* 0x000fc00000000000 */
[----:B------:R-:W-:-:S00]  /*22b0*/  NOP ;  /* 0x0000000000007918 */ /* 0x000fc00000000000 */
[----:B------:R-:W-:-:S00]  /*22c0*/  NOP ;  /* 0x0000000000007918 */ /* 0x000fc00000000000 */
[----:B------:R-:W-:-:S00]  /*22d0*/  NOP ;  /* 0x0000000000007918 */ /* 0x000fc00000000000 */
[----:B------:R-:W-:-:S00]  /*22e0*/  NOP ;  /* 0x0000000000007918 */ /* 0x000fc00000000000 */
[----:B------:R-:W-:-:S00]  /*22f0*/  NOP ;  /* 0x0000000000007918 */ /* 0x000fc00000000000 */
.L_x_5:


//--------------------- .nv.shared.reserved.0     --------------------------
	.section	.nv.shared.reserved.0,"aw",@nobits
	.weak		__nv_reservedSMEM_offset_0_alias
	.size		__nv_reservedSMEM_offset_0_alias, 0, 64
	.other		__nv_reservedSMEM_offset_0_alias,@"STO_CUDA_RESERVED_SHARED STV_DEFAULT"
__nv_reservedSMEM_offset_0_alias:
	.zero		0
	.zero		64


//--------------------- .nv.constant0._Z15CreateIdDatasetPcS_Pi --------------------------
	.section	.nv.constant0._Z15CreateIdDatasetPcS_Pi,"a",@progbits
	.sectionflags	@""
	.align	4
.nv.constant0._Z15CreateIdDatasetPcS_Pi:
	.zero		920


//--------------------- SYMBOLS --------------------------

	.type		.nv.reservedSmem.offset0,@object
	.size		.nv.reservedSmem.offset0,0x4
